//
// Generated by NVIDIA NVVM Compiler
//
// Compiler Build ID: CL-36424714
// Cuda compilation tools, release 13.0, V13.0.88
// Based on NVVM 20.0.0
//

.version 9.0
.target sm_100
.address_size 64

	// .globl	_Z4initPfS_S_i

.visible .entry _Z4initPfS_S_i(
	.param .u64 .ptr .align 1 _Z4initPfS_S_i_param_0,
	.param .u64 .ptr .align 1 _Z4initPfS_S_i_param_1,
	.param .u64 .ptr .align 1 _Z4initPfS_S_i_param_2,
	.param .u32 _Z4initPfS_S_i_param_3
)
{
	.reg .pred 	%p<10>;
	.reg .b32 	%r<39>;
	.reg .b64 	%rd<19>;

	ld.param.u64 	%rd5, [_Z4initPfS_S_i_param_0];
	ld.param.u64 	%rd6, [_Z4initPfS_S_i_param_1];
	ld.param.u32 	%r15, [_Z4initPfS_S_i_param_3];
	cvta.to.global.u64 	%rd1, %rd6;
	cvta.to.global.u64 	%rd2, %rd5;
	mov.u32 	%r16, %tid.x;
	mov.u32 	%r17, %ctaid.x;
	mov.u32 	%r18, %ntid.x;
	mad.lo.s32 	%r19, %r17, %r18, %r16;
	mul.lo.s32 	%r36, %r15, %r19;
	setp.lt.s32 	%p1, %r15, 1;
	@%p1 bra 	$L__BB0_12;
	add.s32 	%r20, %r36, 1;
	add.s32 	%r21, %r36, %r15;
	max.s32 	%r22, %r21, %r20;
	sub.s32 	%r2, %r22, %r36;
	and.b32  	%r3, %r2, 7;
	sub.s32 	%r23, %r36, %r22;
	setp.gt.u32 	%p2, %r23, -8;
	@%p2 bra 	$L__BB0_4;
	and.b32  	%r24, %r2, -8;
	neg.s32 	%r34, %r24;
	add.s64 	%rd3, %rd2, 16;
	add.s64 	%rd4, %rd1, 16;
$L__BB0_3:
	.pragma "nounroll";
	mul.wide.s32 	%rd7, %r36, 4;
	add.s64 	%rd8, %rd3, %rd7;
	add.s64 	%rd9, %rd4, %rd7;
	mov.b32 	%r25, 1065353216;
	st.global.u32 	[%rd8+-16], %r25;
	mov.b32 	%r26, 1069547520;
	st.global.u32 	[%rd9+-16], %r26;
	st.global.u32 	[%rd8+-12], %r25;
	st.global.u32 	[%rd9+-12], %r26;
	st.global.u32 	[%rd8+-8], %r25;
	st.global.u32 	[%rd9+-8], %r26;
	st.global.u32 	[%rd8+-4], %r25;
	st.global.u32 	[%rd9+-4], %r26;
	st.global.u32 	[%rd8], %r25;
	st.global.u32 	[%rd9], %r26;
	st.global.u32 	[%rd8+4], %r25;
	st.global.u32 	[%rd9+4], %r26;
	st.global.u32 	[%rd8+8], %r25;
	st.global.u32 	[%rd9+8], %r26;
	st.global.u32 	[%rd8+12], %r25;
	st.global.u32 	[%rd9+12], %r26;
	add.s32 	%r36, %r36, 8;
	add.s32 	%r34, %r34, 8;
	setp.ne.s32 	%p3, %r34, 0;
	@%p3 bra 	$L__BB0_3;
$L__BB0_4:
	setp.eq.s32 	%p4, %r3, 0;
	@%p4 bra 	$L__BB0_12;
	and.b32  	%r10, %r2, 3;
	setp.lt.u32 	%p5, %r3, 4;
	@%p5 bra 	$L__BB0_7;
	mul.wide.s32 	%rd10, %r36, 4;
	add.s64 	%rd11, %rd2, %rd10;
	mov.b32 	%r27, 1065353216;
	st.global.u32 	[%rd11], %r27;
	add.s64 	%rd12, %rd1, %rd10;
	mov.b32 	%r28, 1069547520;
	st.global.u32 	[%rd12], %r28;
	st.global.u32 	[%rd11+4], %r27;
	st.global.u32 	[%rd12+4], %r28;
	st.global.u32 	[%rd11+8], %r27;
	st.global.u32 	[%rd12+8], %r28;
	st.global.u32 	[%rd11+12], %r27;
	st.global.u32 	[%rd12+12], %r28;
	add.s32 	%r36, %r36, 4;
$L__BB0_7:
	setp.eq.s32 	%p6, %r10, 0;
	@%p6 bra 	$L__BB0_12;
	setp.eq.s32 	%p7, %r10, 1;
	@%p7 bra 	$L__BB0_10;
	mul.wide.s32 	%rd13, %r36, 4;
	add.s64 	%rd14, %rd2, %rd13;
	mov.b32 	%r29, 1065353216;
	st.global.u32 	[%rd14], %r29;
	add.s64 	%rd15, %rd1, %rd13;
	mov.b32 	%r30, 1069547520;
	st.global.u32 	[%rd15], %r30;
	st.global.u32 	[%rd14+4], %r29;
	st.global.u32 	[%rd15+4], %r30;
	add.s32 	%r36, %r36, 2;
$L__BB0_10:
	and.b32  	%r31, %r2, 1;
	setp.eq.b32 	%p8, %r31, 1;
	not.pred 	%p9, %p8;
	@%p9 bra 	$L__BB0_12;
	mul.wide.s32 	%rd16, %r36, 4;
	add.s64 	%rd17, %rd2, %rd16;
	mov.b32 	%r32, 1065353216;
	st.global.u32 	[%rd17], %r32;
	add.s64 	%rd18, %rd1, %rd16;
	mov.b32 	%r33, 1069547520;
	st.global.u32 	[%rd18], %r33;
$L__BB0_12:
	ret;

}
	// .globl	_Z11vadd_kernelPfS_S_i
.visible .entry _Z11vadd_kernelPfS_S_i(
	.param .u64 .ptr .align 1 _Z11vadd_kernelPfS_S_i_param_0,
	.param .u64 .ptr .align 1 _Z11vadd_kernelPfS_S_i_param_1,
	.param .u64 .ptr .align 1 _Z11vadd_kernelPfS_S_i_param_2,
	.param .u32 _Z11vadd_kernelPfS_S_i_param_3
)
{
	.reg .pred 	%p<6>;
	.reg .b32 	%r<25>;
	.reg .b32 	%f<16>;
	.reg .b64 	%rd<18>;

	ld.param.u64 	%rd7, [_Z11vadd_kernelPfS_S_i_param_0];
	ld.param.u64 	%rd8, [_Z11vadd_kernelPfS_S_i_param_1];
	ld.param.u64 	%rd9, [_Z11vadd_kernelPfS_S_i_param_2];
	ld.param.u32 	%r13, [_Z11vadd_kernelPfS_S_i_param_3];
	cvta.to.global.u64 	%rd1, %rd9;
	cvta.to.global.u64 	%rd2, %rd8;
	cvta.to.global.u64 	%rd3, %rd7;
	mov.u32 	%r14, %tid.x;
	mov.u32 	%r15, %ctaid.x;
	mov.u32 	%r16, %ntid.x;
	mad.lo.s32 	%r17, %r15, %r16, %r14;
	mul.lo.s32 	%r1, %r13, %r17;
	add.s32 	%r2, %r1, %r13;
	setp.lt.s32 	%p1, %r13, 1;
	@%p1 bra 	$L__BB1_7;
	add.s32 	%r18, %r1, 1;
	max.s32 	%r3, %r2, %r18;
	sub.s32 	%r19, %r3, %r1;
	and.b32  	%r4, %r19, 3;
	setp.eq.s32 	%p2, %r4, 0;
	mov.u32 	%r23, %r1;
	@%p2 bra 	$L__BB1_4;
	neg.s32 	%r21, %r4;
	mov.u32 	%r23, %r1;
$L__BB1_3:
	.pragma "nounroll";
	mul.wide.s32 	%rd10, %r23, 4;
	add.s64 	%rd11, %rd1, %rd10;
	add.s64 	%rd12, %rd2, %rd10;
	add.s64 	%rd13, %rd3, %rd10;
	ld.global.f32 	%f1, [%rd13];
	ld.global.f32 	%f2, [%rd12];
	add.f32 	%f3, %f1, %f2;
	st.global.f32 	[%rd11], %f3;
	add.s32 	%r23, %r23, 1;
	add.s32 	%r21, %r21, 1;
	setp.ne.s32 	%p3, %r21, 0;
	@%p3 bra 	$L__BB1_3;
$L__BB1_4:
	sub.s32 	%r20, %r1, %r3;
	setp.gt.u32 	%p4, %r20, -4;
	@%p4 bra 	$L__BB1_7;
	add.s64 	%rd4, %rd3, 8;
	add.s64 	%rd5, %rd2, 8;
	add.s64 	%rd6, %rd1, 8;
$L__BB1_6:
	mul.wide.s32 	%rd14, %r23, 4;
	add.s64 	%rd15, %rd4, %rd14;
	add.s64 	%rd16, %rd5, %rd14;
	add.s64 	%rd17, %rd6, %rd14;
	ld.global.f32 	%f4, [%rd15+-8];
	ld.global.f32 	%f5, [%rd16+-8];
	add.f32 	%f6, %f4, %f5;
	st.global.f32 	[%rd17+-8], %f6;
	ld.global.f32 	%f7, [%rd15+-4];
	ld.global.f32 	%f8, [%rd16+-4];
	add.f32 	%f9, %f7, %f8;
	st.global.f32 	[%rd17+-4], %f9;
	ld.global.f32 	%f10, [%rd15];
	ld.global.f32 	%f11, [%rd16];
	add.f32 	%f12, %f10, %f11;
	st.global.f32 	[%rd17], %f12;
	ld.global.f32 	%f13, [%rd15+4];
	ld.global.f32 	%f14, [%rd16+4];
	add.f32 	%f15, %f13, %f14;
	st.global.f32 	[%rd17+4], %f15;
	add.s32 	%r23, %r23, 4;
	setp.lt.s32 	%p5, %r23, %r2;
	@%p5 bra 	$L__BB1_6;
$L__BB1_7:
	ret;

}


// ===== COMPILED SASS (sm_100) =====

	.target	sm_100

	.elftype	@"ET_EXEC"


//--------------------- .note.nv.tkinfo           --------------------------
	.section	.note.nv.tkinfo,"",@"SHT_NOTE"
	.sectionflags	@"SHF_NOTE_NV_TKINFO"
	.tkinfo
        /*0018*/ 	.word	0x00000002
        /*0030*/ 	.string	""
        /*0030*/ 	.string	"ptxas"
        /*0030*/ 	.string	"Cuda compilation tools, release 13.0, V13.0.88"
        /*0030*/ 	.string	"Build cuda_13.0.r13.0/compiler.36424714_0"
        /*0030*/ 	.string	"-arch sm_100 -m 64 "



//--------------------- .note.nv.cuinfo           --------------------------
	.section	.note.nv.cuinfo,"",@"SHT_NOTE"
	.sectionflags	@"SHF_NOTE_NV_CUINFO"
        /*0018*/ 	.short	0x0002
        /*001a*/ 	.short	0x0064
        /*001c*/ 	.short	0x0082
	.zero		2


//--------------------- .nv.info                  --------------------------
	.section	.nv.info,"",@"SHT_CUDA_INFO"
	.align	4


	//----- nvinfo : EIATTR_REGCOUNT
	.align		4
        /*0000*/ 	.byte	0x04, 0x2f
        /*0002*/ 	.short	(.L_1 - .L_0)
	.align		4
.L_0:
        /*0004*/ 	.word	index@(_Z4initPfS_S_i)
        /*0008*/ 	.word	0x00000012


	//----- nvinfo : EIATTR_FRAME_SIZE
	.align		4
.L_1:
        /*000c*/ 	.byte	0x04, 0x11
        /*000e*/ 	.short	(.L_3 - .L_2)
	.align		4
.L_2:
        /*0010*/ 	.word	index@(_Z4initPfS_S_i)
        /*0014*/ 	.word	0x00000000


	//----- nvinfo : EIATTR_REGCOUNT
	.align		4
.L_3:
        /*0018*/ 	.byte	0x04, 0x2f
        /*001a*/ 	.short	(.L_5 - .L_4)
	.align		4
.L_4:
        /*001c*/ 	.word	index@(_Z11vadd_kernelPfS_S_i)
        /*0020*/ 	.word	0x00000014


	//----- nvinfo : EIATTR_FRAME_SIZE
	.align		4
.L_5:
        /*0024*/ 	.byte	0x04, 0x11
        /*0026*/ 	.short	(.L_7 - .L_6)
	.align		4
.L_6:
        /*0028*/ 	.word	index@(_Z11vadd_kernelPfS_S_i)
        /*002c*/ 	.word	0x00000000


	//----- nvinfo : EIATTR_MIN_STACK_SIZE
	.align		4
.L_7:
        /*0030*/ 	.byte	0x04, 0x12
        /*0032*/ 	.short	(.L_9 - .L_8)
	.align		4
.L_8:
        /*0034*/ 	.word	index@(_Z11vadd_kernelPfS_S_i)
        /*0038*/ 	.word	0x00000000


	//----- nvinfo : EIATTR_MIN_STACK_SIZE
	.align		4
.L_9:
        /*003c*/ 	.byte	0x04, 0x12
        /*003e*/ 	.short	(.L_11 - .L_10)
	.align		4
.L_10:
        /*0040*/ 	.word	index@(_Z4initPfS_S_i)
        /*0044*/ 	.word	0x00000000
.L_11:


//--------------------- .nv.compat                --------------------------
	.section	.nv.compat,"",@"SHT_CUDA_COMPAT_INFO"
	.align	4
        /*0000*/ 	.byte	0x02, 0x09, 0x00, 0x00, 0x02, 0x02, 0x01, 0x00, 0x02, 0x05, 0x05, 0x00, 0x03, 0x07, 0x01, 0x01
        /*0010*/ 	.byte	0x02, 0x03, 0x00, 0x00, 0x02, 0x06, 0x01, 0x00, 0x04, 0x0b, 0x08, 0x00, 0x09, 0x00, 0x00, 0x00
        /*0020*/ 	.byte	0x00, 0x00, 0x00, 0x00


//--------------------- .nv.info._Z11vadd_kernelPfS_S_i --------------------------
	.section	.nv.info._Z11vadd_kernelPfS_S_i,"",@"SHT_CUDA_INFO"
	.sectionflags	@""
	.align	4


	//----- nvinfo : EIATTR_CUDA_API_VERSION
	.align		4
        /*0000*/ 	.byte	0x04, 0x37
        /*0002*/ 	.short	(.L_13 - .L_12)
.L_12:
        /*0004*/ 	.word	0x00000082


	//----- nvinfo : EIATTR_KPARAM_INFO
	.align		4
.L_13:
        /*0008*/ 	.byte	0x04, 0x17
        /*000a*/ 	.short	(.L_15 - .L_14)
.L_14:
        /*000c*/ 	.word	0x00000000
        /*0010*/ 	.short	0x0003
        /*0012*/ 	.short	0x0018
        /*0014*/ 	.byte	0x00, 0xf0, 0x11, 0x00


	//----- nvinfo : EIATTR_KPARAM_INFO
	.align		4
.L_15:
        /*0018*/ 	.byte	0x04, 0x17
        /*001a*/ 	.short	(.L_17 - .L_16)
.L_16:
        /*001c*/ 	.word	0x00000000
        /*0020*/ 	.short	0x0002
        /*0022*/ 	.short	0x0010
        /*0024*/ 	.byte	0x00, 0xf5, 0x21, 0x00


	//----- nvinfo : EIATTR_KPARAM_INFO
	.align		4
.L_17:
        /*0028*/ 	.byte	0x04, 0x17
        /*002a*/ 	.short	(.L_19 - .L_18)
.L_18:
        /*002c*/ 	.word	0x00000000
        /*0030*/ 	.short	0x0001
        /*0032*/ 	.short	0x0008
        /*0034*/ 	.byte	0x00, 0xf5, 0x21, 0x00


	//----- nvinfo : EIATTR_KPARAM_INFO
	.align		4
.L_19:
        /*0038*/ 	.byte	0x04, 0x17
        /*003a*/ 	.short	(.L_21 - .L_20)
.L_20:
        /*003c*/ 	.word	0x00000000
        /*0040*/ 	.short	0x0000
        /*0042*/ 	.short	0x0000
        /*0044*/ 	.byte	0x00, 0xf5, 0x21, 0x00


	//----- nvinfo : EIATTR_SPARSE_MMA_MASK
	.align		4
.L_21:
        /*0048*/ 	.byte	0x03, 0x50
        /*004a*/ 	.short	0x0000


	//----- nvinfo : EIATTR_MAXREG_COUNT
	.align		4
        /*004c*/ 	.byte	0x03, 0x1b
        /*004e*/ 	.short	0x00ff


	//----- nvinfo : EIATTR_MERCURY_ISA_VERSION
	.align		4
        /*0050*/ 	.byte	0x03, 0x5f
        /*0052*/ 	.short	0x0101


	//----- nvinfo : EIATTR_VRC_CTA_INIT_COUNT
	.align		4
        /*0054*/ 	.byte	0x02, 0x4a
	.zero		1
	.zero		1


	//----- nvinfo : EIATTR_EXIT_INSTR_OFFSETS
	.align		4
        /*0058*/ 	.byte	0x04, 0x1c
        /*005a*/ 	.short	(.L_23 - .L_22)


	//   ....[0]....
.L_22:
        /*005c*/ 	.word	0x00000070


	//   ....[1]....
        /*0060*/ 	.word	0x00000220


	//   ....[2]....
        /*0064*/ 	.word	0x00000470


	//----- nvinfo : EIATTR_CRS_STACK_SIZE
	.align		4
.L_23:
        /*0068*/ 	.byte	0x04, 0x1e
        /*006a*/ 	.short	(.L_25 - .L_24)
.L_24:
        /*006c*/ 	.word	0x00000000


	//----- nvinfo : EIATTR_CBANK_PARAM_SIZE
	.align		4
.L_25:
        /*0070*/ 	.byte	0x03, 0x19
        /*0072*/ 	.short	0x001c


	//----- nvinfo : EIATTR_PARAM_CBANK
	.align		4
        /*0074*/ 	.byte	0x04, 0x0a
        /*0076*/ 	.short	(.L_27 - .L_26)
	.align		4
.L_26:
        /*0078*/ 	.word	index@(.nv.constant0._Z11vadd_kernelPfS_S_i)
        /*007c*/ 	.short	0x0380
        /*007e*/ 	.short	0x001c


	//----- nvinfo : EIATTR_SW_WAR
	.align		4
.L_27:
        /*0080*/ 	.byte	0x04, 0x36
        /*0082*/ 	.short	(.L_29 - .L_28)
.L_28:
        /*0084*/ 	.word	0x00000008
.L_29:


//--------------------- .nv.info._Z4initPfS_S_i   --------------------------
	.section	.nv.info._Z4initPfS_S_i,"",@"SHT_CUDA_INFO"
	.sectionflags	@""
	.align	4


	//----- nvinfo : EIATTR_CUDA_API_VERSION
	.align		4
        /*0000*/ 	.byte	0x04, 0x37
        /*0002*/ 	.short	(.L_31 - .L_30)
.L_30:
        /*0004*/ 	.word	0x00000082


	//----- nvinfo : EIATTR_KPARAM_INFO
	.align		4
.L_31:
        /*0008*/ 	.byte	0x04, 0x17
        /*000a*/ 	.short	(.L_33 - .L_32)
.L_32:
        /*000c*/ 	.word	0x00000000
        /*0010*/ 	.short	0x0003
        /*0012*/ 	.short	0x0018
        /*0014*/ 	.byte	0x00, 0xf0, 0x11, 0x00


	//----- nvinfo : EIATTR_KPARAM_INFO
	.align		4
.L_33:
        /*0018*/ 	.byte	0x04, 0x17
        /*001a*/ 	.short	(.L_35 - .L_34)
.L_34:
        /*001c*/ 	.word	0x00000000
        /*0020*/ 	.short	0x0002
        /*0022*/ 	.short	0x0010
        /*0024*/ 	.byte	0x00, 0xf5, 0x21, 0x00


	//----- nvinfo : EIATTR_KPARAM_INFO
	.align		4
.L_35:
        /*0028*/ 	.byte	0x04, 0x17
        /*002a*/ 	.short	(.L_37 - .L_36)
.L_36:
        /*002c*/ 	.word	0x00000000
        /*0030*/ 	.short	0x0001
        /*0032*/ 	.short	0x0008
        /*0034*/ 	.byte	0x00, 0xf5, 0x21, 0x00


	//----- nvinfo : EIATTR_KPARAM_INFO
	.align		4
.L_37:
        /*0038*/ 	.byte	0x04, 0x17
        /*003a*/ 	.short	(.L_39 - .L_38)
.L_38:
        /*003c*/ 	.word	0x00000000
        /*0040*/ 	.short	0x0000
        /*0042*/ 	.short	0x0000
        /*0044*/ 	.byte	0x00, 0xf5, 0x21, 0x00


	//----- nvinfo : EIATTR_SPARSE_MMA_MASK
	.align		4
.L_39:
        /*0048*/ 	.byte	0x03, 0x50
        /*004a*/ 	.short	0x0000


	//----- nvinfo : EIATTR_MAXREG_COUNT
	.align		4
        /*004c*/ 	.byte	0x03, 0x1b
        /*004e*/ 	.short	0x00ff


	//----- nvinfo : EIATTR_MERCURY_ISA_VERSION
	.align		4
        /*0050*/ 	.byte	0x03, 0x5f
        /*0052*/ 	.short	0x0101


	//----- nvinfo : EIATTR_VRC_CTA_INIT_COUNT
	.align		4
        /*0054*/ 	.byte	0x02, 0x4a
	.zero		1
	.zero		1


	//----- nvinfo : EIATTR_EXIT_INSTR_OFFSETS
	.align		4
        /*0058*/ 	.byte	0x04, 0x1c
        /*005a*/ 	.short	(.L_41 - .L_40)


	//   ....[0]....
.L_40:
        /*005c*/ 	.word	0x00000070


	//   ....[1]....
        /*0060*/ 	.word	0x00000340


	//   ....[2]....
        /*0064*/ 	.word	0x000004a0


	//   ....[3]....
        /*0068*/ 	.word	0x000005c0


	//   ....[4]....
        /*006c*/ 	.word	0x00000650


	//----- nvinfo : EIATTR_CRS_STACK_SIZE
	.align		4
.L_41:
        /*0070*/ 	.byte	0x04, 0x1e
        /*0072*/ 	.short	(.L_43 - .L_42)
.L_42:
        /*0074*/ 	.word	0x00000000


	//----- nvinfo : EIATTR_CBANK_PARAM_SIZE
	.align		4
.L_43:
        /*0078*/ 	.byte	0x03, 0x19
        /*007a*/ 	.short	0x001c


	//----- nvinfo : EIATTR_PARAM_CBANK
	.align		4
        /*007c*/ 	.byte	0x04, 0x0a
        /*007e*/ 	.short	(.L_45 - .L_44)
	.align		4
.L_44:
        /*0080*/ 	.word	index@(.nv.constant0._Z4initPfS_S_i)
        /*0084*/ 	.short	0x0380
        /*0086*/ 	.short	0x001c


	//----- nvinfo : EIATTR_SW_WAR
	.align		4
.L_45:
        /*0088*/ 	.byte	0x04, 0x36
        /*008a*/ 	.short	(.L_47 - .L_46)
.L_46:
        /*008c*/ 	.word	0x00000008
.L_47:


//--------------------- .nv.callgraph             --------------------------
	.section	.nv.callgraph,"",@"SHT_CUDA_CALLGRAPH"
	.align	4
	.sectionentsize	8
	.align		4
        /*0000*/ 	.word	0x00000000
	.align		4
        /*0004*/ 	.word	0xffffffff
	.align		4
        /*0008*/ 	.word	0x00000000
	.align		4
        /*000c*/ 	.word	0xfffffffe
	.align		4
        /*0010*/ 	.word	0x00000000
	.align		4
        /*0014*/ 	.word	0xfffffffd
	.align		4
        /*0018*/ 	.word	0x00000000
	.align		4
        /*001c*/ 	.word	0xfffffffc


//--------------------- .text._Z11vadd_kernelPfS_S_i --------------------------
	.section	.text._Z11vadd_kernelPfS_S_i,"ax",@progbits
	.align	128
        .global         _Z11vadd_kernelPfS_S_i
        .type           _Z11vadd_kernelPfS_S_i,@function
        .size           _Z11vadd_kernelPfS_S_i,(.L_x_13 - _Z11vadd_kernelPfS_S_i)
        .other          _Z11vadd_kernelPfS_S_i,@"STO_CUDA_ENTRY STV_DEFAULT"
_Z11vadd_kernelPfS_S_i:
.text._Z11vadd_kernelPfS_S_i:
[----:B------:R-:W-:Y:S08]  /*0000*/  LDC R1, c[0x0][0x37c] ;  /* 0x0000df00ff017b82 */ /* 0x000ff00000000800 */
[----:B------:R-:W0:Y:S01]  /*0010*/  LDC R2, c[0x0][0x398] ;  /* 0x0000e600ff027b82 */ /* 0x000e220000000800 */
[----:B------:R-:W1:Y:S07]  /*0020*/  S2R R0, SR_TID.X ;  /* 0x0000000000007919 */ /* 0x000e6e0000002100 */
[----:B------:R-:W1:Y:S08]  /*0030*/  S2UR UR4, SR_CTAID.X ;  /* 0x00000000000479c3 */ /* 0x000e700000002500 */
[----:B------:R-:W1:Y:S01]  /*0040*/  LDC R3, c[0x0][0x360] ;  /* 0x0000d800ff037b82 */ /* 0x000e620000000800 */
[----:B0-----:R-:W-:Y:S01]  /*0050*/  ISETP.GE.AND P0, PT, R2, 0x1, PT ;  /* 0x000000010200780c */ /* 0x001fe20003f06270 */
[----:B-1----:R-:W-:-:S12]  /*0060*/  IMAD R0, R3, UR4, R0 ;  /* 0x0000000403007c24 */ /* 0x002fd8000f8e0200 */
[----:B------:R-:W-:Y:S05]  /*0070*/  @!P0 EXIT ;  /* 0x000000000000894d */ /* 0x000fea0003800000 */
[-C--:B------:R-:W-:Y:S01]  /*0080*/  IMAD R3, R0, R2.reuse, RZ ;  /* 0x0000000200037224 */ /* 0x080fe200078e02ff */
[----:B------:R-:W0:Y:S01]  /*0090*/  LDCU.64 UR12, c[0x0][0x358] ;  /* 0x00006b00ff0c77ac */ /* 0x000e220008000a00 */
[----:B------:R-:W-:Y:S03]  /*00a0*/  BSSY.RECONVERGENT B0, `(.L_x_0) ;  /* 0x0000017000007945 */ /* 0x000fe60003800200 */
[----:B------:R-:W-:-:S04]  /*00b0*/  IADD3 R0, PT, PT, R3, R2, RZ ;  /* 0x0000000203007210 */ /* 0x000fc80007ffe0ff */
[----:B------:R-:W-:-:S04]  /*00c0*/  VIADDMNMX R2, R3, 0x1, R0, !PT ;  /* 0x0000000103027846 */ /* 0x000fc80007800100 */
[CC--:B------:R-:W-:Y:S02]  /*00d0*/  IADD3 R4, PT, PT, -R3.reuse, R2.reuse, RZ ;  /* 0x0000000203047210 */ /* 0x0c0fe40007ffe1ff */
[----:B------:R-:W-:Y:S02]  /*00e0*/  IADD3 R2, PT, PT, R3, -R2, RZ ;  /* 0x8000000203027210 */ /* 0x000fe40007ffe0ff */
[----:B------:R-:W-:Y:S02]  /*00f0*/  LOP3.LUT P1, R4, R4, 0x3, RZ, 0xc0, !PT ;  /* 0x0000000304047812 */ /* 0x000fe4000782c0ff */
[----:B------:R-:W-:-:S11]  /*0100*/  ISETP.GT.U32.AND P0, PT, R2, -0x4, PT ;  /* 0xfffffffc0200780c */ /* 0x000fd60003f04070 */
[----:B0-----:R-:W-:Y:S05]  /*0110*/  @!P1 BRA `(.L_x_1) ;  /* 0x00000000003c9947 */ /* 0x001fea0003800000 */
[----:B------:R-:W0:Y:S01]  /*0120*/  LDC.64 R10, c[0x0][0x390] ;  /* 0x0000e400ff0a7b82 */ /* 0x000e220000000a00 */
[----:B------:R-:W-:-:S07]  /*0130*/  IMAD.MOV R2, RZ, RZ, -R4 ;  /* 0x000000ffff027224 */ /* 0x000fce00078e0a04 */
[----:B------:R-:W1:Y:S08]  /*0140*/  LDC.64 R14, c[0x0][0x380] ;  /* 0x0000e000ff0e7b82 */ /* 0x000e700000000a00 */
[----:B------:R-:W2:Y:S02]  /*0150*/  LDC.64 R12, c[0x0][0x388] ;  /* 0x0000e200ff0c7b82 */ /* 0x000ea40000000a00 */
.L_x_2:
[----:B--2---:R-:W-:-:S04]  /*0160*/  IMAD.WIDE R6, R3, 0x4, R12 ;  /* 0x0000000403067825 */ /* 0x004fc800078e020c */
[C---:B-1----:R-:W-:Y:S02]  /*0170*/  IMAD.WIDE R8, R3.reuse, 0x4, R14 ;  /* 0x0000000403087825 */ /* 0x042fe400078e020e */
[----:B------:R-:W2:Y:S04]  /*0180*/  LDG.E R7, desc[UR12][R6.64] ;  /* 0x0000000c06077981 */ /* 0x000ea8000c1e1900 */
[----:B------:R-:W2:Y:S01]  /*0190*/  LDG.E R8, desc[UR12][R8.64] ;  /* 0x0000000c08087981 */ /* 0x000ea2000c1e1900 */
[C---:B0--3--:R-:W-:Y:S01]  /*01a0*/  IMAD.WIDE R4, R3.reuse, 0x4, R10 ;  /* 0x0000000403047825 */ /* 0x049fe200078e020a */
[----:B------:R-:W-:Y:S02]  /*01b0*/  IADD3 R2, PT, PT, R2, 0x1, RZ ;  /* 0x0000000102027810 */ /* 0x000fe40007ffe0ff */
[----:B------:R-:W-:-:S02]  /*01c0*/  IADD3 R3, PT, PT, R3, 0x1, RZ ;  /* 0x0000000103037810 */ /* 0x000fc40007ffe0ff */
[----:B------:R-:W-:Y:S01]  /*01d0*/  ISETP.NE.AND P1, PT, R2, RZ, PT ;  /* 0x000000ff0200720c */ /* 0x000fe20003f25270 */
[----:B--2---:R-:W-:-:S05]  /*01e0*/  FADD R17, R8, R7 ;  /* 0x0000000708117221 */ /* 0x004fca0000000000 */
[----:B------:R3:W-:Y:S07]  /*01f0*/  STG.E desc[UR12][R4.64], R17 ;  /* 0x0000001104007986 */ /* 0x0007ee000c10190c */
[----:B------:R-:W-:Y:S05]  /*0200*/  @P1 BRA `(.L_x_2) ;  /* 0xfffffffc00d41947 */ /* 0x000fea000383ffff */
.L_x_1:
[----:B------:R-:W-:Y:S05]  /*0210*/  BSYNC.RECONVERGENT B0 ;  /* 0x0000000000007941 */ /* 0x000fea0003800200 */
.L_x_0:
[----:B------:R-:W-:Y:S05]  /*0220*/  @P0 EXIT ;  /* 0x000000000000094d */ /* 0x000fea0003800000 */
[----:B------:R-:W0:Y:S01]  /*0230*/  LDCU.128 UR4, c[0x0][0x380] ;  /* 0x00007000ff0477ac */ /* 0x000e220008000c00 */
[----:B------:R-:W1:Y:S01]  /*0240*/  LDCU.64 UR10, c[0x0][0x390] ;  /* 0x00007200ff0a77ac */ /* 0x000e620008000a00 */
[----:B0-----:R-:W-:Y:S02]  /*0250*/  UIADD3 UR8, UP0, UPT, UR4, 0x8, URZ ;  /* 0x0000000804087890 */ /* 0x001fe4000ff1e0ff */
[----:B------:R-:W-:Y:S02]  /*0260*/  UIADD3 UR6, UP1, UPT, UR6, 0x8, URZ ;  /* 0x0000000806067890 */ /* 0x000fe4000ff3e0ff */
[----:B-1----:R-:W-:Y:S02]  /*0270*/  UIADD3 UR4, UP2, UPT, UR10, 0x8, URZ ;  /* 0x000000080a047890 */ /* 0x002fe4000ff5e0ff */
[----:B------:R-:W-:Y:S02]  /*0280*/  UIADD3.X UR9, UPT, UPT, URZ, UR5, URZ, UP0, !UPT ;  /* 0x00000005ff097290 */ /* 0x000fe400087fe4ff */
[----:B------:R-:W-:-:S02]  /*0290*/  UIADD3.X UR7, UPT, UPT, URZ, UR7, URZ, UP1, !UPT ;  /* 0x00000007ff077290 */ /* 0x000fc40008ffe4ff */
[----:B------:R-:W-:-:S12]  /*02a0*/  UIADD3.X UR5, UPT, UPT, URZ, UR11, URZ, UP2, !UPT ;  /* 0x0000000bff057290 */ /* 0x000fd800097fe4ff */
.L_x_3:
[----:B---3--:R-:W-:Y:S01]  /*02b0*/  MOV R5, UR9 ;  /* 0x0000000900057c02 */ /* 0x008fe20008000f00 */
[----:B------:R-:W-:Y:S01]  /*02c0*/  IMAD.U32 R4, RZ, RZ, UR8 ;  /* 0x00000008ff047e24 */ /* 0x000fe2000f8e00ff */
[----:B------:R-:W-:Y:S01]  /*02d0*/  MOV R6, UR6 ;  /* 0x0000000600067c02 */ /* 0x000fe20008000f00 */
[----:B------:R-:W-:Y:S02]  /*02e0*/  IMAD.U32 R7, RZ, RZ, UR7 ;  /* 0x00000007ff077e24 */ /* 0x000fe4000f8e00ff */
[----:B------:R-:W-:-:S04]  /*02f0*/  IMAD.WIDE R4, R3, 0x4, R4 ;  /* 0x0000000403047825 */ /* 0x000fc800078e0204 */
[----:B------:R-:W-:Y:S01]  /*0300*/  IMAD.WIDE R6, R3, 0x4, R6 ;  /* 0x0000000403067825 */ /* 0x000fe200078e0206 */
[----:B------:R-:W2:Y:S04]  /*0310*/  LDG.E R2, desc[UR12][R4.64+-0x8] ;  /* 0xfffff80c04027981 */ /* 0x000ea8000c1e1900 */
[----:B0-----:R-:W2:Y:S01]  /*0320*/  LDG.E R11, desc[UR12][R6.64+-0x8] ;  /* 0xfffff80c060b7981 */ /* 0x001ea2000c1e1900 */
[----:B------:R-:W-:Y:S02]  /*0330*/  MOV R8, UR4 ;  /* 0x0000000400087c02 */ /* 0x000fe40008000f00 */
[----:B------:R-:W-:-:S03]  /*0340*/  MOV R9, UR5 ;  /* 0x0000000500097c02 */ /* 0x000fc60008000f00 */
[----:B------:R-:W-:-:S04]  /*0350*/  IMAD.WIDE R8, R3, 0x4, R8 ;  /* 0x0000000403087825 */ /* 0x000fc800078e0208 */
[----:B--2---:R-:W-:-:S05]  /*0360*/  FADD R11, R2, R11 ;  /* 0x0000000b020b7221 */ /* 0x004fca0000000000 */
[----:B------:R0:W-:Y:S04]  /*0370*/  STG.E desc[UR12][R8.64+-0x8], R11 ;  /* 0xfffff80b08007986 */ /* 0x0001e8000c10190c */
[----:B------:R-:W2:Y:S04]  /*0380*/  LDG.E R2, desc[UR12][R4.64+-0x4] ;  /* 0xfffffc0c04027981 */ /* 0x000ea8000c1e1900 */
[----:B------:R-:W2:Y:S02]  /*0390*/  LDG.E R13, desc[UR12][R6.64+-0x4] ;  /* 0xfffffc0c060d7981 */ /* 0x000ea4000c1e1900 */
[----:B--2---:R-:W-:-:S05]  /*03a0*/  FADD R13, R2, R13 ;  /* 0x0000000d020d7221 */ /* 0x004fca0000000000 */
[----:B------:R0:W-:Y:S04]  /*03b0*/  STG.E desc[UR12][R8.64+-0x4], R13 ;  /* 0xfffffc0d08007986 */ /* 0x0001e8000c10190c */
[----:B------:R-:W2:Y:S04]  /*03c0*/  LDG.E R2, desc[UR12][R4.64] ;  /* 0x0000000c04027981 */ /* 0x000ea8000c1e1900 */
[----:B------:R-:W2:Y:S02]  /*03d0*/  LDG.E R15, desc[UR12][R6.64] ;  /* 0x0000000c060f7981 */ /* 0x000ea4000c1e1900 */
[----:B--2---:R-:W-:-:S05]  /*03e0*/  FADD R15, R2, R15 ;  /* 0x0000000f020f7221 */ /* 0x004fca0000000000 */
[----:B------:R0:W-:Y:S04]  /*03f0*/  STG.E desc[UR12][R8.64], R15 ;  /* 0x0000000f08007986 */ /* 0x0001e8000c10190c */
[----:B------:R-:W2:Y:S04]  /*0400*/  LDG.E R2, desc[UR12][R4.64+0x4] ;  /* 0x0000040c04027981 */ /* 0x000ea8000c1e1900 */
[----:B------:R-:W2:Y:S01]  /*0410*/  LDG.E R17, desc[UR12][R6.64+0x4] ;  /* 0x0000040c06117981 */ /* 0x000ea2000c1e1900 */
[----:B------:R-:W-:-:S04]  /*0420*/  IADD3 R3, PT, PT, R3, 0x4, RZ ;  /* 0x0000000403037810 */ /* 0x000fc80007ffe0ff */
[----:B------:R-:W-:Y:S01]  /*0430*/  ISETP.GE.AND P0, PT, R3, R0, PT ;  /* 0x000000000300720c */ /* 0x000fe20003f06270 */
[----:B--2---:R-:W-:-:S05]  /*0440*/  FADD R17, R2, R17 ;  /* 0x0000001102117221 */ /* 0x004fca0000000000 */
[----:B------:R0:W-:Y:S07]  /*0450*/  STG.E desc[UR12][R8.64+0x4], R17 ;  /* 0x0000041108007986 */ /* 0x0001ee000c10190c */
[----:B------:R-:W-:Y:S05]  /*0460*/  @!P0 BRA `(.L_x_3) ;  /* 0xfffffffc00908947 */ /* 0x000fea000383ffff */
[----:B------:R-:W-:Y:S05]  /*0470*/  EXIT ;  /* 0x000000000000794d */ /* 0x000fea0003800000 */
.L_x_4:
[----:B------:R-:W-:-:S00]  /*0480*/  BRA `(.L_x_4) ;  /* 0xfffffffc00fc7947 */ /* 0x000fc0000383ffff */
[----:B------:R-:W-:-:S00]  /*0490*/  NOP ;  /* 0x0000000000007918 */ /* 0x000fc00000000000 */
        /* <DEDUP_REMOVED lines=14> */
.L_x_13:


//--------------------- .text._Z4initPfS_S_i      --------------------------
	.section	.text._Z4initPfS_S_i,"ax",@progbits
	.align	128
        .global         _Z4initPfS_S_i
        .type           _Z4initPfS_S_i,@function
        .size           _Z4initPfS_S_i,(.L_x_14 - _Z4initPfS_S_i)
        .other          _Z4initPfS_S_i,@"STO_CUDA_ENTRY STV_DEFAULT"
_Z4initPfS_S_i:
.text._Z4initPfS_S_i:
        /* <DEDUP_REMOVED lines=8> */
[----:B------:R-:W-:Y:S01]  /*0080*/  IMAD R0, R0, R5, RZ ;  /* 0x0000000500007224 */ /* 0x000fe200078e02ff */
[----:B------:R-:W0:Y:S01]  /*0090*/  LDCU.64 UR4, c[0x0][0x358] ;  /* 0x00006b00ff0477ac */ /* 0x000e220008000a00 */
[----:B------:R-:W-:Y:S02]  /*00a0*/  BSSY.RECONVERGENT B0, `(.L_x_5) ;  /* 0x0000029000007945 */ /* 0x000fe40003800200 */
[----:B------:R-:W-:-:S05]  /*00b0*/  VIADD R3, R0, 0x1 ;  /* 0x0000000100037836 */ /* 0x000fca0000000000 */
[----:B------:R-:W-:-:S05]  /*00c0*/  VIADDMNMX R3, R0, R5, R3, !PT ;  /* 0x0000000500037246 */ /* 0x000fca0007800103 */
[----:B------:R-:W-:Y:S01]  /*00d0*/  IMAD.IADD R2, R3, 0x1, -R0 ;  /* 0x0000000103027824 */ /* 0x000fe200078e0a00 */
[----:B------:R-:W-:-:S04]  /*00e0*/  IADD3 R3, PT, PT, R0, -R3, RZ ;  /* 0x8000000300037210 */ /* 0x000fc80007ffe0ff */
[----:B------:R-:W-:Y:S02]  /*00f0*/  ISETP.GT.U32.AND P1, PT, R3, -0x8, PT ;  /* 0xfffffff80300780c */ /* 0x000fe40003f24070 */
[----:B------:R-:W-:-:S04]  /*0100*/  LOP3.LUT R12, R2, 0x7, RZ, 0xc0, !PT ;  /* 0x00000007020c7812 */ /* 0x000fc800078ec0ff */
[----:B------:R-:W-:-:S07]  /*0110*/  ISETP.NE.AND P0, PT, R12, RZ, PT ;  /* 0x000000ff0c00720c */ /* 0x000fce0003f05270 */
[----:B0-----:R-:W-:Y:S06]  /*0120*/  @P1 BRA `(.L_x_6) ;  /* 0x0000000000801947 */ /* 0x001fec0003800000 */
[----:B------:R-:W0:Y:S01]  /*0130*/  LDC.64 R8, c[0x0][0x380] ;  /* 0x0000e000ff087b82 */ /* 0x000e220000000a00 */
[----:B------:R-:W-:-:S05]  /*0140*/  LOP3.LUT R3, R2, 0xfffffff8, RZ, 0xc0, !PT ;  /* 0xfffffff802037812 */ /* 0x000fca00078ec0ff */
[----:B------:R-:W-:Y:S02]  /*0150*/  IMAD.MOV R3, RZ, RZ, -R3 ;  /* 0x000000ffff037224 */ /* 0x000fe400078e0a03 */
[----:B------:R-:W1:Y:S01]  /*0160*/  LDC.64 R10, c[0x0][0x388] ;  /* 0x0000e200ff0a7b82 */ /* 0x000e620000000a00 */
[----:B0-----:R-:W-:-:S05]  /*0170*/  IADD3 R8, P1, PT, R8, 0x10, RZ ;  /* 0x0000001008087810 */ /* 0x001fca0007f3e0ff */
[----:B------:R-:W-:Y:S01]  /*0180*/  IMAD.X R9, RZ, RZ, R9, P1 ;  /* 0x000000ffff097224 */ /* 0x000fe200008e0609 */
[----:B-1----:R-:W-:-:S04]  /*0190*/  IADD3 R10, P2, PT, R10, 0x10, RZ ;  /* 0x000000100a0a7810 */ /* 0x002fc80007f5e0ff */
[----:B------:R-:W-:-:S09]  /*01a0*/  IADD3.X R11, PT, PT, RZ, R11, RZ, P2, !PT ;  /* 0x0000000bff0b7210 */ /* 0x000fd200017fe4ff */
.L_x_7:
[----:B0-----:R-:W-:Y:S02]  /*01b0*/  HFMA2 R15, -RZ, RZ, 1.9375, 0 ;  /* 0x3fc00000ff0f7431 */ /* 0x001fe400000001ff */
[----:B------:R-:W-:Y:S02]  /*01c0*/  IMAD.MOV.U32 R13, RZ, RZ, 0x3f800000 ;  /* 0x3f800000ff0d7424 */ /* 0x000fe400078e00ff */
[----:B------:R-:W-:-:S04]  /*01d0*/  IMAD.WIDE R4, R0, 0x4, R8 ;  /* 0x0000000400047825 */ /* 0x000fc800078e0208 */
[C---:B------:R-:W-:Y:S01]  /*01e0*/  IMAD.WIDE R6, R0.reuse, 0x4, R10 ;  /* 0x0000000400067825 */ /* 0x040fe200078e020a */
[----:B------:R0:W-:Y:S01]  /*01f0*/  STG.E desc[UR4][R4.64+-0x10], R13 ;  /* 0xfffff00d04007986 */ /* 0x0001e2000c101904 */
[----:B------:R-:W-:Y:S02]  /*0200*/  IADD3 R0, PT, PT, R0, 0x8, RZ ;  /* 0x0000000800007810 */ /* 0x000fe40007ffe0ff */
[----:B------:R-:W-:Y:S01]  /*0210*/  VIADD R3, R3, 0x8 ;  /* 0x0000000803037836 */ /* 0x000fe20000000000 */
[----:B------:R0:W-:Y:S04]  /*0220*/  STG.E desc[UR4][R6.64+-0x10], R15 ;  /* 0xfffff00f06007986 */ /* 0x0001e8000c101904 */
[----:B------:R0:W-:Y:S01]  /*0230*/  STG.E desc[UR4][R4.64+-0xc], R13 ;  /* 0xfffff40d04007986 */ /* 0x0001e2000c101904 */
[----:B------:R-:W-:-:S03]  /*0240*/  ISETP.NE.AND P1, PT, R3, RZ, PT ;  /* 0x000000ff0300720c */ /* 0x000fc60003f25270 */
[----:B------:R0:W-:Y:S04]  /*0250*/  STG.E desc[UR4][R6.64+-0xc], R15 ;  /* 0xfffff40f06007986 */ /* 0x0001e8000c101904 */
        /* <DEDUP_REMOVED lines=11> */
[----:B------:R0:W-:Y:S01]  /*0310*/  STG.E desc[UR4][R6.64+0xc], R15 ;  /* 0x00000c0f06007986 */ /* 0x0001e2000c101904 */
[----:B------:R-:W-:Y:S05]  /*0320*/  @P1 BRA `(.L_x_7) ;  /* 0xfffffffc00a01947 */ /* 0x000fea000383ffff */
.L_x_6:
[----:B------:R-:W-:Y:S05]  /*0330*/  BSYNC.RECONVERGENT B0 ;  /* 0x0000000000007941 */ /* 0x000fea0003800200 */
.L_x_5:
[----:B------:R-:W-:Y:S05]  /*0340*/  @!P0 EXIT ;  /* 0x000000000000894d */ /* 0x000fea0003800000 */
[----:B------:R-:W-:Y:S01]  /*0350*/  ISETP.GE.U32.AND P0, PT, R12, 0x4, PT ;  /* 0x000000040c00780c */ /* 0x000fe20003f06070 */
[----:B------:R-:W-:Y:S01]  /*0360*/  BSSY.RECONVERGENT B0, `(.L_x_8) ;  /* 0x0000013000007945 */ /* 0x000fe20003800200 */
[----:B------:R-:W-:-:S04]  /*0370*/  LOP3.LUT R8, R2, 0x3, RZ, 0xc0, !PT ;  /* 0x0000000302087812 */ /* 0x000fc800078ec0ff */
[----:B------:R-:W-:-:S07]  /*0380*/  ISETP.NE.AND P1, PT, R8, RZ, PT ;  /* 0x000000ff0800720c */ /* 0x000fce0003f25270 */
[----:B------:R-:W-:Y:S06]  /*0390*/  @!P0 BRA `(.L_x_9) ;  /* 0x00000000003c8947 */ /* 0x000fec0003800000 */
[----:B0-----:R-:W0:Y:S01]  /*03a0*/  LDC.64 R4, c[0x0][0x380] ;  /* 0x0000e000ff047b82 */ /* 0x001e220000000a00 */
[----:B------:R-:W-:Y:S01]  /*03b0*/  IMAD.MOV.U32 R3, RZ, RZ, 0x3f800000 ;  /* 0x3f800000ff037424 */ /* 0x000fe200078e00ff */
[----:B------:R-:W-:-:S06]  /*03c0*/  MOV R9, 0x3fc00000 ;  /* 0x3fc0000000097802 */ /* 0x000fcc0000000f00 */
[----:B------:R-:W1:Y:S01]  /*03d0*/  LDC.64 R6, c[0x0][0x388] ;  /* 0x0000e200ff067b82 */ /* 0x000e620000000a00 */
[----:B0-----:R-:W-:-:S05]  /*03e0*/  IMAD.WIDE R4, R0, 0x4, R4 ;  /* 0x0000000400047825 */ /* 0x001fca00078e0204 */
[----:B------:R2:W-:Y:S01]  /*03f0*/  STG.E desc[UR4][R4.64], R3 ;  /* 0x0000000304007986 */ /* 0x0005e2000c101904 */
[----:B-1----:R-:W-:-:S04]  /*0400*/  IMAD.WIDE R6, R0, 0x4, R6 ;  /* 0x0000000400067825 */ /* 0x002fc800078e0206 */
[----:B------:R-:W-:Y:S01]  /*0410*/  VIADD R0, R0, 0x4 ;  /* 0x0000000400007836 */ /* 0x000fe20000000000 */
[----:B------:R2:W-:Y:S04]  /*0420*/  STG.E desc[UR4][R6.64], R9 ;  /* 0x0000000906007986 */ /* 0x0005e8000c101904 */
[----:B------:R2:W-:Y:S04]  /*0430*/  STG.E desc[UR4][R4.64+0x4], R3 ;  /* 0x0000040304007986 */ /* 0x0005e8000c101904 */
[----:B------:R2:W-:Y:S04]  /*0440*/  STG.E desc[UR4][R6.64+0x4], R9 ;  /* 0x0000040906007986 */ /* 0x0005e8000c101904 */
[----:B------:R2:W-:Y:S04]  /*0450*/  STG.E desc[UR4][R4.64+0x8], R3 ;  /* 0x0000080304007986 */ /* 0x0005e8000c101904 */
[----:B------:R2:W-:Y:S04]  /*0460*/  STG.E desc[UR4][R6.64+0x8], R9 ;  /* 0x0000080906007986 */ /* 0x0005e8000c101904 */
[----:B------:R2:W-:Y:S04]  /*0470*/  STG.E desc[UR4][R4.64+0xc], R3 ;  /* 0x00000c0304007986 */ /* 0x0005e8000c101904 */
[----:B------:R2:W-:Y:S02]  /*0480*/  STG.E desc[UR4][R6.64+0xc], R9 ;  /* 0x00000c0906007986 */ /* 0x0005e4000c101904 */
.L_x_9:
[----:B------:R-:W-:Y:S05]  /*0490*/  BSYNC.RECONVERGENT B0 ;  /* 0x0000000000007941 */ /* 0x000fea0003800200 */
.L_x_8:
[----:B------:R-:W-:Y:S05]  /*04a0*/  @!P1 EXIT ;  /* 0x000000000000994d */ /* 0x000fea0003800000 */
[----:B------:R-:W-:Y:S01]  /*04b0*/  ISETP.NE.AND P0, PT, R8, 0x1, PT ;  /* 0x000000010800780c */ /* 0x000fe20003f05270 */
[----:B------:R-:W-:Y:S01]  /*04c0*/  BSSY.RECONVERGENT B0, `(.L_x_10) ;  /* 0x000000f000007945 */ /* 0x000fe20003800200 */
[----:B------:R-:W-:-:S04]  /*04d0*/  LOP3.LUT R2, R2, 0x1, RZ, 0xc0, !PT ;  /* 0x0000000102027812 */ /* 0x000fc800078ec0ff */
[----:B------:R-:W-:-:S07]  /*04e0*/  ISETP.NE.U32.AND P1, PT, R2, 0x1, PT ;  /* 0x000000010200780c */ /* 0x000fce0003f25070 */
[----:B------:R-:W-:Y:S06]  /*04f0*/  @!P0 BRA `(.L_x_11) ;  /* 0x00000000002c8947 */ /* 0x000fec0003800000 */
[----:B--2---:R-:W1:Y:S01]  /*0500*/  LDC.64 R2, c[0x0][0x380] ;  /* 0x0000e000ff027b82 */ /* 0x004e620000000a00 */
[----:B0-----:R-:W-:Y:S02]  /*0510*/  HFMA2 R7, -RZ, RZ, 1.875, 0 ;  /* 0x3f800000ff077431 */ /* 0x001fe400000001ff */
[----:B------:R-:W-:-:S05]  /*0520*/  IMAD.MOV.U32 R9, RZ, RZ, 0x3fc00000 ;  /* 0x3fc00000ff097424 */ /* 0x000fca00078e00ff */
[----:B------:R-:W0:Y:S01]  /*0530*/  LDC.64 R4, c[0x0][0x388] ;  /* 0x0000e200ff047b82 */ /* 0x000e220000000a00 */
[----:B-1----:R-:W-:-:S05]  /*0540*/  IMAD.WIDE R2, R0, 0x4, R2 ;  /* 0x0000000400027825 */ /* 0x002fca00078e0202 */
[----:B------:R1:W-:Y:S01]  /*0550*/  STG.E desc[UR4][R2.64], R7 ;  /* 0x0000000702007986 */ /* 0x0003e2000c101904 */
[C---:B0-----:R-:W-:Y:S01]  /*0560*/  IMAD.WIDE R4, R0.reuse, 0x4, R4 ;  /* 0x0000000400047825 */ /* 0x041fe200078e0204 */
[----:B------:R-:W-:-:S04]  /*0570*/  IADD3 R0, PT, PT, R0, 0x2, RZ ;  /* 0x0000000200007810 */ /* 0x000fc80007ffe0ff */
[----:B------:R1:W-:Y:S04]  /*0580*/  STG.E desc[UR4][R4.64], R9 ;  /* 0x0000000904007986 */ /* 0x0003e8000c101904 */
[----:B------:R1:W-:Y:S04]  /*0590*/  STG.E desc[UR4][R2.64+0x4], R7 ;  /* 0x0000040702007986 */ /* 0x0003e8000c101904 */
[----:B------:R1:W-:Y:S02]  /*05a0*/  STG.E desc[UR4][R4.64+0x4], R9 ;  /* 0x0000040904007986 */ /* 0x0003e4000c101904 */
.L_x_11:
[----:B------:R-:W-:Y:S05]  /*05b0*/  BSYNC.RECONVERGENT B0 ;  /* 0x0000000000007941 */ /* 0x000fea0003800200 */
.L_x_10:
[----:B------:R-:W-:Y:S05]  /*05c0*/  @P1 EXIT ;  /* 0x000000000000194d */ /* 0x000fea0003800000 */
[----:B-12---:R-:W1:Y:S01]  /*05d0*/  LDC.64 R2, c[0x0][0x380] ;  /* 0x0000e000ff027b82 */ /* 0x006e620000000a00 */
[----:B0-----:R-:W-:Y:S01]  /*05e0*/  IMAD.MOV.U32 R7, RZ, RZ, 0x3f800000 ;  /* 0x3f800000ff077424 */ /* 0x001fe200078e00ff */
[----:B------:R-:W-:-:S06]  /*05f0*/  MOV R9, 0x3fc00000 ;  /* 0x3fc0000000097802 */ /* 0x000fcc0000000f00 */
[----:B------:R-:W0:Y:S01]  /*0600*/  LDC.64 R4, c[0x0][0x388] ;  /* 0x0000e200ff047b82 */ /* 0x000e220000000a00 */
[----:B-1----:R-:W-:-:S05]  /*0610*/  IMAD.WIDE R2, R0, 0x4, R2 ;  /* 0x0000000400027825 */ /* 0x002fca00078e0202 */
[----:B------:R-:W-:Y:S01]  /*0620*/  STG.E desc[UR4][R2.64], R7 ;  /* 0x0000000702007986 */ /* 0x000fe2000c101904 */
[----:B0-----:R-:W-:-:S05]  /*0630*/  IMAD.WIDE R4, R0, 0x4, R4 ;  /* 0x0000000400047825 */ /* 0x001fca00078e0204 */
[----:B------:R-:W-:Y:S01]  /*0640*/  STG.E desc[UR4][R4.64], R9 ;  /* 0x0000000904007986 */ /* 0x000fe2000c101904 */
[----:B------:R-:W-:Y:S05]  /*0650*/  EXIT ;  /* 0x000000000000794d */ /* 0x000fea0003800000 */
.L_x_12:
        /* <DEDUP_REMOVED lines=10> */
.L_x_14:


//--------------------- .nv.shared.reserved.0     --------------------------
	.section	.nv.shared.reserved.0,"aw",@nobits
	.weak		__nv_reservedSMEM_offset_0_alias
	.size		__nv_reservedSMEM_offset_0_alias, 0, 64
	.other		__nv_reservedSMEM_offset_0_alias,@"STO_CUDA_RESERVED_SHARED STV_DEFAULT"
__nv_reservedSMEM_offset_0_alias:
	.zero		0
	.zero		64


//--------------------- .nv.constant0._Z11vadd_kernelPfS_S_i --------------------------
	.section	.nv.constant0._Z11vadd_kernelPfS_S_i,"a",@progbits
	.sectionflags	@""
	.align	4
.nv.constant0._Z11vadd_kernelPfS_S_i:
	.zero		924


//--------------------- .nv.constant0._Z4initPfS_S_i --------------------------
	.section	.nv.constant0._Z4initPfS_S_i,"a",@progbits
	.sectionflags	@""
	.align	4
.nv.constant0._Z4initPfS_S_i:
	.zero		924


//--------------------- SYMBOLS --------------------------

	.type		.nv.reservedSmem.offset0,@object
	.size		.nv.reservedSmem.offset0,0x4
